//
// Generated by NVIDIA NVVM Compiler
//
// Compiler Build ID: CL-36424714
// Cuda compilation tools, release 13.0, V13.0.88
// Based on NVVM 20.0.0
//

.version 9.0
.target sm_100
.address_size 64

	// .globl	_Z4testPfi

.visible .entry _Z4testPfi(
	.param .u64 .ptr .align 1 _Z4testPfi_param_0,
	.param .u32 _Z4testPfi_param_1
)
{
	.reg .pred 	%p<3>;
	.reg .b32 	%r<3>;
	.reg .b32 	%f<2>;
	.reg .b64 	%rd<5>;

	ld.param.u64 	%rd2, [_Z4testPfi_param_0];
	ld.param.u32 	%r2, [_Z4testPfi_param_1];
	mov.u32 	%r1, %tid.x;
	setp.eq.s32 	%p1, %r1, 3;
	@%p1 bra 	$L__BB0_3;
	cvta.to.global.u64 	%rd3, %rd2;
	setp.lt.s32 	%p2, %r1, %r2;
	mul.wide.u32 	%rd4, %r1, 4;
	add.s64 	%rd1, %rd3, %rd4;
	@%p2 bra 	$L__BB0_3;
	ld.global.f32 	%f1, [%rd1+4];
	st.global.f32 	[%rd1], %f1;
$L__BB0_3:
	ret;

}


// ===== COMPILED SASS (sm_100) =====

	.target	sm_100

	.elftype	@"ET_EXEC"


//--------------------- .note.nv.tkinfo           --------------------------
	.section	.note.nv.tkinfo,"",@"SHT_NOTE"
	.sectionflags	@"SHF_NOTE_NV_TKINFO"
	.tkinfo
        /*0018*/ 	.word	0x00000002
        /*0030*/ 	.string	""
        /*0030*/ 	.string	"ptxas"
        /*0030*/ 	.string	"Cuda compilation tools, release 13.0, V13.0.88"
        /*0030*/ 	.string	"Build cuda_13.0.r13.0/compiler.36424714_0"
        /*0030*/ 	.string	"-arch sm_100 -m 64 "



//--------------------- .note.nv.cuinfo           --------------------------
	.section	.note.nv.cuinfo,"",@"SHT_NOTE"
	.sectionflags	@"SHF_NOTE_NV_CUINFO"
        /*0018*/ 	.short	0x0002
        /*001a*/ 	.short	0x0064
        /*001c*/ 	.short	0x0082
	.zero		2


//--------------------- .nv.info                  --------------------------
	.section	.nv.info,"",@"SHT_CUDA_INFO"
	.align	4


	//----- nvinfo : EIATTR_REGCOUNT
	.align		4
        /*0000*/ 	.byte	0x04, 0x2f
        /*0002*/ 	.short	(.L_1 - .L_0)
	.align		4
.L_0:
        /*0004*/ 	.word	index@(_Z4testPfi)
        /*0008*/ 	.word	0x00000008


	//----- nvinfo : EIATTR_FRAME_SIZE
	.align		4
.L_1:
        /*000c*/ 	.byte	0x04, 0x11
        /*000e*/ 	.short	(.L_3 - .L_2)
	.align		4
.L_2:
        /*0010*/ 	.word	index@(_Z4testPfi)
        /*0014*/ 	.word	0x00000000


	//----- nvinfo : EIATTR_MIN_STACK_SIZE
	.align		4
.L_3:
        /*0018*/ 	.byte	0x04, 0x12
        /*001a*/ 	.short	(.L_5 - .L_4)
	.align		4
.L_4:
        /*001c*/ 	.word	index@(_Z4testPfi)
        /*0020*/ 	.word	0x00000000
.L_5:


//--------------------- .nv.compat                --------------------------
	.section	.nv.compat,"",@"SHT_CUDA_COMPAT_INFO"
	.align	4
        /*0000*/ 	.byte	0x02, 0x09, 0x00, 0x00, 0x02, 0x02, 0x01, 0x00, 0x02, 0x05, 0x05, 0x00, 0x03, 0x07, 0x01, 0x01
        /*0010*/ 	.byte	0x02, 0x03, 0x00, 0x00, 0x02, 0x06, 0x01, 0x00, 0x04, 0x0b, 0x08, 0x00, 0x09, 0x00, 0x00, 0x00
        /*0020*/ 	.byte	0x00, 0x00, 0x00, 0x00


//--------------------- .nv.info._Z4testPfi       --------------------------
	.section	.nv.info._Z4testPfi,"",@"SHT_CUDA_INFO"
	.sectionflags	@""
	.align	4


	//----- nvinfo : EIATTR_CUDA_API_VERSION
	.align		4
        /*0000*/ 	.byte	0x04, 0x37
        /*0002*/ 	.short	(.L_7 - .L_6)
.L_6:
        /*0004*/ 	.word	0x00000082


	//----- nvinfo : EIATTR_KPARAM_INFO
	.align		4
.L_7:
        /*0008*/ 	.byte	0x04, 0x17
        /*000a*/ 	.short	(.L_9 - .L_8)
.L_8:
        /*000c*/ 	.word	0x00000000
        /*0010*/ 	.short	0x0001
        /*0012*/ 	.short	0x0008
        /*0014*/ 	.byte	0x00, 0xf0, 0x11, 0x00


	//----- nvinfo : EIATTR_KPARAM_INFO
	.align		4
.L_9:
        /*0018*/ 	.byte	0x04, 0x17
        /*001a*/ 	.short	(.L_11 - .L_10)
.L_10:
        /*001c*/ 	.word	0x00000000
        /*0020*/ 	.short	0x0000
        /*0022*/ 	.short	0x0000
        /*0024*/ 	.byte	0x00, 0xf5, 0x21, 0x00


	//----- nvinfo : EIATTR_SPARSE_MMA_MASK
	.align		4
.L_11:
        /*0028*/ 	.byte	0x03, 0x50
        /*002a*/ 	.short	0x0000


	//----- nvinfo : EIATTR_MAXREG_COUNT
	.align		4
        /*002c*/ 	.byte	0x03, 0x1b
        /*002e*/ 	.short	0x00ff


	//----- nvinfo : EIATTR_MERCURY_ISA_VERSION
	.align		4
        /*0030*/ 	.byte	0x03, 0x5f
        /*0032*/ 	.short	0x0101


	//----- nvinfo : EIATTR_VRC_CTA_INIT_COUNT
	.align		4
        /*0034*/ 	.byte	0x02, 0x4a
	.zero		1
	.zero		1


	//----- nvinfo : EIATTR_EXIT_INSTR_OFFSETS
	.align		4
        /*0038*/ 	.byte	0x04, 0x1c
        /*003a*/ 	.short	(.L_13 - .L_12)


	//   ....[0]....
.L_12:
        /*003c*/ 	.word	0x00000030


	//   ....[1]....
        /*0040*/ 	.word	0x00000070


	//   ....[2]....
        /*0044*/ 	.word	0x000000c0


	//----- nvinfo : EIATTR_CBANK_PARAM_SIZE
	.align		4
.L_13:
        /*0048*/ 	.byte	0x03, 0x19
        /*004a*/ 	.short	0x000c


	//----- nvinfo : EIATTR_PARAM_CBANK
	.align		4
        /*004c*/ 	.byte	0x04, 0x0a
        /*004e*/ 	.short	(.L_15 - .L_14)
	.align		4
.L_14:
        /*0050*/ 	.word	index@(.nv.constant0._Z4testPfi)
        /*0054*/ 	.short	0x0380
        /*0056*/ 	.short	0x000c


	//----- nvinfo : EIATTR_SW_WAR
	.align		4
.L_15:
        /*0058*/ 	.byte	0x04, 0x36
        /*005a*/ 	.short	(.L_17 - .L_16)
.L_16:
        /*005c*/ 	.word	0x00000008
.L_17:


//--------------------- .nv.callgraph             --------------------------
	.section	.nv.callgraph,"",@"SHT_CUDA_CALLGRAPH"
	.align	4
	.sectionentsize	8
	.align		4
        /*0000*/ 	.word	0x00000000
	.align		4
        /*0004*/ 	.word	0xffffffff
	.align		4
        /*0008*/ 	.word	0x00000000
	.align		4
        /*000c*/ 	.word	0xfffffffe
	.align		4
        /*0010*/ 	.word	0x00000000
	.align		4
        /*0014*/ 	.word	0xfffffffd
	.align		4
        /*0018*/ 	.word	0x00000000
	.align		4
        /*001c*/ 	.word	0xfffffffc


//--------------------- .text._Z4testPfi          --------------------------
	.section	.text._Z4testPfi,"ax",@progbits
	.align	128
        .global         _Z4testPfi
        .type           _Z4testPfi,@function
        .size           _Z4testPfi,(.L_x_1 - _Z4testPfi)
        .other          _Z4testPfi,@"STO_CUDA_ENTRY STV_DEFAULT"
_Z4testPfi:
.text._Z4testPfi:
[----:B------:R-:W-:Y:S01]  /*0000*/  LDC R1, c[0x0][0x37c] ;  /* 0x0000df00ff017b82 */ /* 0x000fe20000000800 */
[----:B------:R-:W0:Y:S02]  /*0010*/  S2R R5, SR_TID.X ;  /* 0x0000000000057919 */ /* 0x000e240000002100 */
[----:B0-----:R-:W-:-:S13]  /*0020*/  ISETP.NE.AND P0, PT, R5, 0x3, PT ;  /* 0x000000030500780c */ /* 0x001fda0003f05270 */
[----:B------:R-:W-:Y:S05]  /*0030*/  @!P0 EXIT ;  /* 0x000000000000894d */ /* 0x000fea0003800000 */
[----:B------:R-:W0:Y:S01]  /*0040*/  LDCU UR4, c[0x0][0x388] ;  /* 0x00007100ff0477ac */ /* 0x000e220008000800 */
[----:B------:R-:W1:Y:S01]  /*0050*/  LDC.64 R2, c[0x0][0x380] ;  /* 0x0000e000ff027b82 */ /* 0x000e620000000a00 */
[----:B0-----:R-:W-:-:S13]  /*0060*/  ISETP.GE.AND P0, PT, R5, UR4, PT ;  /* 0x0000000405007c0c */ /* 0x001fda000bf06270 */
[----:B------:R-:W-:Y:S05]  /*0070*/  @!P0 EXIT ;  /* 0x000000000000894d */ /* 0x000fea0003800000 */
[----:B------:R-:W0:Y:S01]  /*0080*/  LDCU.64 UR4, c[0x0][0x358] ;  /* 0x00006b00ff0477ac */ /* 0x000e220008000a00 */
[----:B-1----:R-:W-:-:S05]  /*0090*/  IMAD.WIDE.U32 R2, R5, 0x4, R2 ;  /* 0x0000000405027825 */ /* 0x002fca00078e0002 */
[----:B0-----:R-:W2:Y:S04]  /*00a0*/  LDG.E R5, desc[UR4][R2.64+0x4] ;  /* 0x0000040402057981 */ /* 0x001ea8000c1e1900 */
[----:B--2---:R-:W-:Y:S01]  /*00b0*/  STG.E desc[UR4][R2.64], R5 ;  /* 0x0000000502007986 */ /* 0x004fe2000c101904 */
[----:B------:R-:W-:Y:S05]  /*00c0*/  EXIT ;  /* 0x000000000000794d */ /* 0x000fea0003800000 */
.L_x_0:
[----:B------:R-:W-:-:S00]  /*00d0*/  BRA `(.L_x_0) ;  /* 0xfffffffc00fc7947 */ /* 0x000fc0000383ffff */
[----:B------:R-:W-:-:S00]  /*00e0*/  NOP ;  /* 0x0000000000007918 */ /* 0x000fc00000000000 */
        /* <DEDUP_REMOVED lines=9> */
.L_x_1:


//--------------------- .nv.shared.reserved.0     --------------------------
	.section	.nv.shared.reserved.0,"aw",@nobits
	.weak		__nv_reservedSMEM_offset_0_alias
	.size		__nv_reservedSMEM_offset_0_alias, 0, 64
	.other		__nv_reservedSMEM_offset_0_alias,@"STO_CUDA_RESERVED_SHARED STV_DEFAULT"
__nv_reservedSMEM_offset_0_alias:
	.zero		0
	.zero		64


//--------------------- .nv.constant0._Z4testPfi  --------------------------
	.section	.nv.constant0._Z4testPfi,"a",@progbits
	.sectionflags	@""
	.align	4
.nv.constant0._Z4testPfi:
	.zero		908


//--------------------- SYMBOLS --------------------------

	.type		.nv.reservedSmem.offset0,@object
	.size		.nv.reservedSmem.offset0,0x4
